//
// Generated by NVIDIA NVVM Compiler
//
// Compiler Build ID: CL-36424714
// Cuda compilation tools, release 13.0, V13.0.88
// Based on NVVM 20.0.0
//

.version 9.0
.target sm_100
.address_size 64

	// .globl	_Z10stencil_1dPiS_

.visible .entry _Z10stencil_1dPiS_(
	.param .u64 .ptr .align 1 _Z10stencil_1dPiS__param_0,
	.param .u64 .ptr .align 1 _Z10stencil_1dPiS__param_1
)
{
	.reg .b32 	%r<18>;
	.reg .b64 	%rd<8>;

	ld.param.u64 	%rd1, [_Z10stencil_1dPiS__param_0];
	ld.param.u64 	%rd2, [_Z10stencil_1dPiS__param_1];
	mov.u32 	%r1, %tid.x;
	mov.u32 	%r2, %ctaid.x;
	mov.u32 	%r3, %ntid.x;
	mad.lo.s32 	%r4, %r2, %r3, %r1;
	cvta.to.global.u64 	%rd3, %rd1;
	mul.wide.s32 	%rd4, %r4, 4;
	add.s64 	%rd5, %rd3, %rd4;
	ld.global.u32 	%r5, [%rd5];
	ld.global.u32 	%r6, [%rd5+4];
	add.s32 	%r7, %r6, %r5;
	ld.global.u32 	%r8, [%rd5+8];
	add.s32 	%r9, %r8, %r7;
	ld.global.u32 	%r10, [%rd5+12];
	add.s32 	%r11, %r10, %r9;
	ld.global.u32 	%r12, [%rd5+16];
	add.s32 	%r13, %r12, %r11;
	ld.global.u32 	%r14, [%rd5+20];
	add.s32 	%r15, %r14, %r13;
	ld.global.u32 	%r16, [%rd5+24];
	add.s32 	%r17, %r16, %r15;
	cvta.to.global.u64 	%rd6, %rd2;
	add.s64 	%rd7, %rd6, %rd4;
	st.global.u32 	[%rd7], %r17;
	ret;

}


// ===== COMPILED SASS (sm_100) =====

	.target	sm_100

	.elftype	@"ET_EXEC"


//--------------------- .note.nv.tkinfo           --------------------------
	.section	.note.nv.tkinfo,"",@"SHT_NOTE"
	.sectionflags	@"SHF_NOTE_NV_TKINFO"
	.tkinfo
        /*0018*/ 	.word	0x00000002
        /*0030*/ 	.string	""
        /*0030*/ 	.string	"ptxas"
        /*0030*/ 	.string	"Cuda compilation tools, release 13.0, V13.0.88"
        /*0030*/ 	.string	"Build cuda_13.0.r13.0/compiler.36424714_0"
        /*0030*/ 	.string	"-arch sm_100 -m 64 "



//--------------------- .note.nv.cuinfo           --------------------------
	.section	.note.nv.cuinfo,"",@"SHT_NOTE"
	.sectionflags	@"SHF_NOTE_NV_CUINFO"
        /*0018*/ 	.short	0x0002
        /*001a*/ 	.short	0x0064
        /*001c*/ 	.short	0x0082
	.zero		2


//--------------------- .nv.info                  --------------------------
	.section	.nv.info,"",@"SHT_CUDA_INFO"
	.align	4


	//----- nvinfo : EIATTR_REGCOUNT
	.align		4
        /*0000*/ 	.byte	0x04, 0x2f
        /*0002*/ 	.short	(.L_1 - .L_0)
	.align		4
.L_0:
        /*0004*/ 	.word	index@(_Z10stencil_1dPiS_)
        /*0008*/ 	.word	0x00000010


	//----- nvinfo : EIATTR_FRAME_SIZE
	.align		4
.L_1:
        /*000c*/ 	.byte	0x04, 0x11
        /*000e*/ 	.short	(.L_3 - .L_2)
	.align		4
.L_2:
        /*0010*/ 	.word	index@(_Z10stencil_1dPiS_)
        /*0014*/ 	.word	0x00000000


	//----- nvinfo : EIATTR_MIN_STACK_SIZE
	.align		4
.L_3:
        /*0018*/ 	.byte	0x04, 0x12
        /*001a*/ 	.short	(.L_5 - .L_4)
	.align		4
.L_4:
        /*001c*/ 	.word	index@(_Z10stencil_1dPiS_)
        /*0020*/ 	.word	0x00000000
.L_5:


//--------------------- .nv.compat                --------------------------
	.section	.nv.compat,"",@"SHT_CUDA_COMPAT_INFO"
	.align	4
        /*0000*/ 	.byte	0x02, 0x09, 0x00, 0x00, 0x02, 0x02, 0x01, 0x00, 0x02, 0x05, 0x05, 0x00, 0x03, 0x07, 0x01, 0x01
        /*0010*/ 	.byte	0x02, 0x03, 0x00, 0x00, 0x02, 0x06, 0x01, 0x00, 0x04, 0x0b, 0x08, 0x00, 0x09, 0x00, 0x00, 0x00
        /*0020*/ 	.byte	0x00, 0x00, 0x00, 0x00


//--------------------- .nv.info._Z10stencil_1dPiS_ --------------------------
	.section	.nv.info._Z10stencil_1dPiS_,"",@"SHT_CUDA_INFO"
	.sectionflags	@""
	.align	4


	//----- nvinfo : EIATTR_CUDA_API_VERSION
	.align		4
        /*0000*/ 	.byte	0x04, 0x37
        /*0002*/ 	.short	(.L_7 - .L_6)
.L_6:
        /*0004*/ 	.word	0x00000082


	//----- nvinfo : EIATTR_KPARAM_INFO
	.align		4
.L_7:
        /*0008*/ 	.byte	0x04, 0x17
        /*000a*/ 	.short	(.L_9 - .L_8)
.L_8:
        /*000c*/ 	.word	0x00000000
        /*0010*/ 	.short	0x0001
        /*0012*/ 	.short	0x0008
        /*0014*/ 	.byte	0x00, 0xf5, 0x21, 0x00


	//----- nvinfo : EIATTR_KPARAM_INFO
	.align		4
.L_9:
        /*0018*/ 	.byte	0x04, 0x17
        /*001a*/ 	.short	(.L_11 - .L_10)
.L_10:
        /*001c*/ 	.word	0x00000000
        /*0020*/ 	.short	0x0000
        /*0022*/ 	.short	0x0000
        /*0024*/ 	.byte	0x00, 0xf5, 0x21, 0x00


	//----- nvinfo : EIATTR_SPARSE_MMA_MASK
	.align		4
.L_11:
        /*0028*/ 	.byte	0x03, 0x50
        /*002a*/ 	.short	0x0000


	//----- nvinfo : EIATTR_MAXREG_COUNT
	.align		4
        /*002c*/ 	.byte	0x03, 0x1b
        /*002e*/ 	.short	0x00ff


	//----- nvinfo : EIATTR_MERCURY_ISA_VERSION
	.align		4
        /*0030*/ 	.byte	0x03, 0x5f
        /*0032*/ 	.short	0x0101


	//----- nvinfo : EIATTR_VRC_CTA_INIT_COUNT
	.align		4
        /*0034*/ 	.byte	0x02, 0x4a
	.zero		1
	.zero		1


	//----- nvinfo : EIATTR_EXIT_INSTR_OFFSETS
	.align		4
        /*0038*/ 	.byte	0x04, 0x1c
        /*003a*/ 	.short	(.L_13 - .L_12)


	//   ....[0]....
.L_12:
        /*003c*/ 	.word	0x00000150


	//----- nvinfo : EIATTR_CBANK_PARAM_SIZE
	.align		4
.L_13:
        /*0040*/ 	.byte	0x03, 0x19
        /*0042*/ 	.short	0x0010


	//----- nvinfo : EIATTR_PARAM_CBANK
	.align		4
        /*0044*/ 	.byte	0x04, 0x0a
        /*0046*/ 	.short	(.L_15 - .L_14)
	.align		4
.L_14:
        /*0048*/ 	.word	index@(.nv.constant0._Z10stencil_1dPiS_)
        /*004c*/ 	.short	0x0380
        /*004e*/ 	.short	0x0010


	//----- nvinfo : EIATTR_SW_WAR
	.align		4
.L_15:
        /*0050*/ 	.byte	0x04, 0x36
        /*0052*/ 	.short	(.L_17 - .L_16)
.L_16:
        /*0054*/ 	.word	0x00000008
.L_17:


//--------------------- .nv.callgraph             --------------------------
	.section	.nv.callgraph,"",@"SHT_CUDA_CALLGRAPH"
	.align	4
	.sectionentsize	8
	.align		4
        /*0000*/ 	.word	0x00000000
	.align		4
        /*0004*/ 	.word	0xffffffff
	.align		4
        /*0008*/ 	.word	0x00000000
	.align		4
        /*000c*/ 	.word	0xfffffffe
	.align		4
        /*0010*/ 	.word	0x00000000
	.align		4
        /*0014*/ 	.word	0xfffffffd
	.align		4
        /*0018*/ 	.word	0x00000000
	.align		4
        /*001c*/ 	.word	0xfffffffc


//--------------------- .text._Z10stencil_1dPiS_  --------------------------
	.section	.text._Z10stencil_1dPiS_,"ax",@progbits
	.align	128
        .global         _Z10stencil_1dPiS_
        .type           _Z10stencil_1dPiS_,@function
        .size           _Z10stencil_1dPiS_,(.L_x_1 - _Z10stencil_1dPiS_)
        .other          _Z10stencil_1dPiS_,@"STO_CUDA_ENTRY STV_DEFAULT"
_Z10stencil_1dPiS_:
.text._Z10stencil_1dPiS_:
[----:B------:R-:W-:Y:S01]  /*0000*/  LDC R1, c[0x0][0x37c] ;  /* 0x0000df00ff017b82 */ /* 0x000fe20000000800 */
[----:B------:R-:W0:Y:S07]  /*0010*/  S2R R7, SR_TID.X ;  /* 0x0000000000077919 */ /* 0x000e2e0000002100 */
[----:B------:R-:W0:Y:S01]  /*0020*/  S2UR UR6, SR_CTAID.X ;  /* 0x00000000000679c3 */ /* 0x000e220000002500 */
[----:B------:R-:W1:Y:S07]  /*0030*/  LDCU.64 UR4, c[0x0][0x358] ;  /* 0x00006b00ff0477ac */ /* 0x000e6e0008000a00 */
[----:B------:R-:W0:Y:S08]  /*0040*/  LDC R0, c[0x0][0x360] ;  /* 0x0000d800ff007b82 */ /* 0x000e300000000800 */
[----:B------:R-:W2:Y:S08]  /*0050*/  LDC.64 R2, c[0x0][0x380] ;  /* 0x0000e000ff027b82 */ /* 0x000eb00000000a00 */
[----:B------:R-:W3:Y:S01]  /*0060*/  LDC.64 R4, c[0x0][0x388] ;  /* 0x0000e200ff047b82 */ /* 0x000ee20000000a00 */
[----:B0-----:R-:W-:-:S04]  /*0070*/  IMAD R7, R0, UR6, R7 ;  /* 0x0000000600077c24 */ /* 0x001fc8000f8e0207 */
[----:B--2---:R-:W-:-:S05]  /*0080*/  IMAD.WIDE R2, R7, 0x4, R2 ;  /* 0x0000000407027825 */ /* 0x004fca00078e0202 */
[----:B-1----:R-:W2:Y:S04]  /*0090*/  LDG.E R0, desc[UR4][R2.64] ;  /* 0x0000000402007981 */ /* 0x002ea8000c1e1900 */
[----:B------:R-:W2:Y:S04]  /*00a0*/  LDG.E R9, desc[UR4][R2.64+0x4] ;  /* 0x0000040402097981 */ /* 0x000ea8000c1e1900 */
[----:B------:R-:W2:Y:S04]  /*00b0*/  LDG.E R6, desc[UR4][R2.64+0x8] ;  /* 0x0000080402067981 */ /* 0x000ea8000c1e1900 */
[----:B------:R-:W4:Y:S04]  /*00c0*/  LDG.E R11, desc[UR4][R2.64+0xc] ;  /* 0x00000c04020b7981 */ /* 0x000f28000c1e1900 */
[----:B------:R-:W4:Y:S04]  /*00d0*/  LDG.E R8, desc[UR4][R2.64+0x10] ;  /* 0x0000100402087981 */ /* 0x000f28000c1e1900 */
[----:B------:R-:W5:Y:S04]  /*00e0*/  LDG.E R13, desc[UR4][R2.64+0x14] ;  /* 0x00001404020d7981 */ /* 0x000f68000c1e1900 */
[----:B------:R-:W5:Y:S01]  /*00f0*/  LDG.E R10, desc[UR4][R2.64+0x18] ;  /* 0x00001804020a7981 */ /* 0x000f62000c1e1900 */
[----:B---3--:R-:W-:Y:S01]  /*0100*/  IMAD.WIDE R4, R7, 0x4, R4 ;  /* 0x0000000407047825 */ /* 0x008fe200078e0204 */
[----:B--2---:R-:W-:-:S04]  /*0110*/  IADD3 R0, PT, PT, R6, R9, R0 ;  /* 0x0000000906007210 */ /* 0x004fc80007ffe000 */
[----:B----4-:R-:W-:-:S04]  /*0120*/  IADD3 R0, PT, PT, R8, R11, R0 ;  /* 0x0000000b08007210 */ /* 0x010fc80007ffe000 */
[----:B-----5:R-:W-:-:S05]  /*0130*/  IADD3 R13, PT, PT, R10, R13, R0 ;  /* 0x0000000d0a0d7210 */ /* 0x020fca0007ffe000 */
[----:B------:R-:W-:Y:S01]  /*0140*/  STG.E desc[UR4][R4.64], R13 ;  /* 0x0000000d04007986 */ /* 0x000fe2000c101904 */
[----:B------:R-:W-:Y:S05]  /*0150*/  EXIT ;  /* 0x000000000000794d */ /* 0x000fea0003800000 */
.L_x_0:
[----:B------:R-:W-:-:S00]  /*0160*/  BRA `(.L_x_0) ;  /* 0xfffffffc00fc7947 */ /* 0x000fc0000383ffff */
[----:B------:R-:W-:-:S00]  /*0170*/  NOP ;  /* 0x0000000000007918 */ /* 0x000fc00000000000 */
        /* <DEDUP_REMOVED lines=8> */
.L_x_1:


//--------------------- .nv.shared.reserved.0     --------------------------
	.section	.nv.shared.reserved.0,"aw",@nobits
	.weak		__nv_reservedSMEM_offset_0_alias
	.size		__nv_reservedSMEM_offset_0_alias, 0, 64
	.other		__nv_reservedSMEM_offset_0_alias,@"STO_CUDA_RESERVED_SHARED STV_DEFAULT"
__nv_reservedSMEM_offset_0_alias:
	.zero		0
	.zero		64


//--------------------- .nv.constant0._Z10stencil_1dPiS_ --------------------------
	.section	.nv.constant0._Z10stencil_1dPiS_,"a",@progbits
	.sectionflags	@""
	.align	4
.nv.constant0._Z10stencil_1dPiS_:
	.zero		912


//--------------------- SYMBOLS --------------------------

	.type		.nv.reservedSmem.offset0,@object
	.size		.nv.reservedSmem.offset0,0x4
